//
// Generated by NVIDIA NVVM Compiler
//
// Compiler Build ID: CL-36424714
// Cuda compilation tools, release 13.0, V13.0.88
// Based on NVVM 20.0.0
//

.version 9.0
.target sm_100
.address_size 64

	// .globl	_Z25maxpool2d_backward_kernelPKfS0_iiiiiiiiPf

.visible .entry _Z25maxpool2d_backward_kernelPKfS0_iiiiiiiiPf(
	.param .u64 .ptr .align 1 _Z25maxpool2d_backward_kernelPKfS0_iiiiiiiiPf_param_0,
	.param .u64 .ptr .align 1 _Z25maxpool2d_backward_kernelPKfS0_iiiiiiiiPf_param_1,
	.param .u32 _Z25maxpool2d_backward_kernelPKfS0_iiiiiiiiPf_param_2,
	.param .u32 _Z25maxpool2d_backward_kernelPKfS0_iiiiiiiiPf_param_3,
	.param .u32 _Z25maxpool2d_backward_kernelPKfS0_iiiiiiiiPf_param_4,
	.param .u32 _Z25maxpool2d_backward_kernelPKfS0_iiiiiiiiPf_param_5,
	.param .u32 _Z25maxpool2d_backward_kernelPKfS0_iiiiiiiiPf_param_6,
	.param .u32 _Z25maxpool2d_backward_kernelPKfS0_iiiiiiiiPf_param_7,
	.param .u32 _Z25maxpool2d_backward_kernelPKfS0_iiiiiiiiPf_param_8,
	.param .u32 _Z25maxpool2d_backward_kernelPKfS0_iiiiiiiiPf_param_9,
	.param .u64 .ptr .align 1 _Z25maxpool2d_backward_kernelPKfS0_iiiiiiiiPf_param_10
)
{
	.reg .pred 	%p<110>;
	.reg .b32 	%r<202>;
	.reg .b32 	%f<83>;
	.reg .b64 	%rd<43>;

	ld.param.u64 	%rd4, [_Z25maxpool2d_backward_kernelPKfS0_iiiiiiiiPf_param_0];
	ld.param.u32 	%r115, [_Z25maxpool2d_backward_kernelPKfS0_iiiiiiiiPf_param_2];
	ld.param.u32 	%r116, [_Z25maxpool2d_backward_kernelPKfS0_iiiiiiiiPf_param_3];
	ld.param.u32 	%r117, [_Z25maxpool2d_backward_kernelPKfS0_iiiiiiiiPf_param_4];
	ld.param.u32 	%r118, [_Z25maxpool2d_backward_kernelPKfS0_iiiiiiiiPf_param_5];
	ld.param.u32 	%r119, [_Z25maxpool2d_backward_kernelPKfS0_iiiiiiiiPf_param_6];
	ld.param.u32 	%r120, [_Z25maxpool2d_backward_kernelPKfS0_iiiiiiiiPf_param_7];
	ld.param.u32 	%r122, [_Z25maxpool2d_backward_kernelPKfS0_iiiiiiiiPf_param_8];
	ld.param.u32 	%r121, [_Z25maxpool2d_backward_kernelPKfS0_iiiiiiiiPf_param_9];
	cvta.to.global.u64 	%rd1, %rd4;
	mov.u32 	%r123, %ctaid.y;
	mov.u32 	%r124, %ntid.y;
	mov.u32 	%r125, %tid.y;
	mad.lo.s32 	%r1, %r123, %r124, %r125;
	mov.u32 	%r126, %ctaid.x;
	mov.u32 	%r127, %ntid.x;
	mov.u32 	%r128, %tid.x;
	mad.lo.s32 	%r2, %r126, %r127, %r128;
	setp.ge.s32 	%p2, %r1, %r122;
	setp.ge.s32 	%p3, %r2, %r121;
	or.pred  	%p4, %p2, %p3;
	@%p4 bra 	$L__BB0_46;
	mul.lo.s32 	%r3, %r121, %r1;
	setp.lt.s32 	%p5, %r117, 1;
	mov.b32 	%r177, -1;
	@%p5 bra 	$L__BB0_44;
	mul.lo.s32 	%r132, %r118, %r1;
	sub.s32 	%r4, %r132, %r119;
	mul.lo.s32 	%r133, %r118, %r2;
	sub.s32 	%r5, %r133, %r119;
	and.b32  	%r6, %r117, 7;
	and.b32  	%r7, %r117, 3;
	and.b32  	%r8, %r117, 2147483640;
	and.b32  	%r9, %r117, 1;
	neg.s32 	%r10, %r8;
	add.s32 	%r134, %r120, %r133;
	sub.s32 	%r11, %r134, %r119;
	shl.b32 	%r12, %r120, 3;
	shl.b32 	%r135, %r120, 1;
	add.s32 	%r136, %r133, %r135;
	sub.s32 	%r13, %r136, %r119;
	mad.lo.s32 	%r137, %r120, 3, %r133;
	sub.s32 	%r14, %r137, %r119;
	shl.b32 	%r138, %r120, 2;
	add.s32 	%r139, %r133, %r138;
	sub.s32 	%r15, %r139, %r119;
	mad.lo.s32 	%r140, %r120, 5, %r133;
	sub.s32 	%r16, %r140, %r119;
	mad.lo.s32 	%r141, %r120, 6, %r133;
	sub.s32 	%r17, %r141, %r119;
	mad.lo.s32 	%r142, %r120, 7, %r133;
	sub.s32 	%r18, %r142, %r119;
	mov.f32 	%f62, 0fFF7FFFFF;
	mov.b32 	%r177, -1;
	mov.b32 	%r157, 0;
$L__BB0_3:
	setp.lt.u32 	%p6, %r117, 8;
	mad.lo.s32 	%r145, %r157, %r120, %r4;
	setp.gt.s32 	%p7, %r145, -1;
	setp.lt.s32 	%p8, %r145, %r115;
	and.pred  	%p1, %p7, %p8;
	mul.lo.s32 	%r21, %r145, %r116;
	mov.b32 	%r193, 0;
	@%p6 bra 	$L__BB0_22;
	add.s32 	%r173, %r11, %r21;
	add.s32 	%r171, %r13, %r21;
	add.s32 	%r169, %r14, %r21;
	add.s32 	%r167, %r15, %r21;
	add.s32 	%r165, %r16, %r21;
	add.s32 	%r163, %r17, %r21;
	add.s32 	%r161, %r18, %r21;
	add.s32 	%r159, %r5, %r21;
	mov.u32 	%r160, %r5;
	mov.u32 	%r162, %r18;
	mov.u32 	%r164, %r17;
	mov.u32 	%r166, %r16;
	mov.u32 	%r168, %r15;
	mov.u32 	%r170, %r14;
	mov.u32 	%r172, %r13;
	mov.u32 	%r174, %r11;
	mov.u32 	%r175, %r10;
$L__BB0_5:
	.pragma "nounroll";
	setp.gt.s32 	%p9, %r160, -1;
	setp.lt.s32 	%p10, %r160, %r116;
	and.pred  	%p11, %p9, %p10;
	and.pred  	%p12, %p1, %p11;
	not.pred 	%p13, %p12;
	@%p13 bra 	$L__BB0_7;
	mul.wide.s32 	%rd5, %r159, 4;
	add.s64 	%rd6, %rd1, %rd5;
	ld.global.nc.f32 	%f41, [%rd6];
	setp.gt.f32 	%p14, %f41, %f62;
	selp.f32 	%f62, %f41, %f62, %p14;
	selp.b32 	%r177, %r159, %r177, %p14;
$L__BB0_7:
	setp.gt.s32 	%p15, %r174, -1;
	setp.lt.s32 	%p16, %r174, %r116;
	and.pred  	%p17, %p15, %p16;
	and.pred  	%p18, %p1, %p17;
	not.pred 	%p19, %p18;
	@%p19 bra 	$L__BB0_9;
	mul.wide.s32 	%rd7, %r173, 4;
	add.s64 	%rd8, %rd1, %rd7;
	ld.global.nc.f32 	%f42, [%rd8];
	setp.gt.f32 	%p20, %f42, %f62;
	selp.f32 	%f62, %f42, %f62, %p20;
	selp.b32 	%r177, %r173, %r177, %p20;
$L__BB0_9:
	setp.gt.s32 	%p21, %r172, -1;
	setp.lt.s32 	%p22, %r172, %r116;
	and.pred  	%p23, %p21, %p22;
	and.pred  	%p24, %p1, %p23;
	not.pred 	%p25, %p24;
	@%p25 bra 	$L__BB0_11;
	mul.wide.s32 	%rd9, %r171, 4;
	add.s64 	%rd10, %rd1, %rd9;
	ld.global.nc.f32 	%f43, [%rd10];
	setp.gt.f32 	%p26, %f43, %f62;
	selp.f32 	%f62, %f43, %f62, %p26;
	selp.b32 	%r177, %r171, %r177, %p26;
$L__BB0_11:
	setp.gt.s32 	%p27, %r170, -1;
	setp.lt.s32 	%p28, %r170, %r116;
	and.pred  	%p29, %p27, %p28;
	and.pred  	%p30, %p1, %p29;
	not.pred 	%p31, %p30;
	@%p31 bra 	$L__BB0_13;
	mul.wide.s32 	%rd11, %r169, 4;
	add.s64 	%rd12, %rd1, %rd11;
	ld.global.nc.f32 	%f44, [%rd12];
	setp.gt.f32 	%p32, %f44, %f62;
	selp.f32 	%f62, %f44, %f62, %p32;
	selp.b32 	%r177, %r169, %r177, %p32;
$L__BB0_13:
	setp.gt.s32 	%p33, %r168, -1;
	setp.lt.s32 	%p34, %r168, %r116;
	and.pred  	%p35, %p33, %p34;
	and.pred  	%p36, %p1, %p35;
	not.pred 	%p37, %p36;
	@%p37 bra 	$L__BB0_15;
	mul.wide.s32 	%rd13, %r167, 4;
	add.s64 	%rd14, %rd1, %rd13;
	ld.global.nc.f32 	%f45, [%rd14];
	setp.gt.f32 	%p38, %f45, %f62;
	selp.f32 	%f62, %f45, %f62, %p38;
	selp.b32 	%r177, %r167, %r177, %p38;
$L__BB0_15:
	setp.gt.s32 	%p39, %r166, -1;
	setp.lt.s32 	%p40, %r166, %r116;
	and.pred  	%p41, %p39, %p40;
	and.pred  	%p42, %p1, %p41;
	not.pred 	%p43, %p42;
	@%p43 bra 	$L__BB0_17;
	mul.wide.s32 	%rd15, %r165, 4;
	add.s64 	%rd16, %rd1, %rd15;
	ld.global.nc.f32 	%f46, [%rd16];
	setp.gt.f32 	%p44, %f46, %f62;
	selp.f32 	%f62, %f46, %f62, %p44;
	selp.b32 	%r177, %r165, %r177, %p44;
$L__BB0_17:
	setp.gt.s32 	%p45, %r164, -1;
	setp.lt.s32 	%p46, %r164, %r116;
	and.pred  	%p47, %p45, %p46;
	and.pred  	%p48, %p1, %p47;
	not.pred 	%p49, %p48;
	@%p49 bra 	$L__BB0_19;
	mul.wide.s32 	%rd17, %r163, 4;
	add.s64 	%rd18, %rd1, %rd17;
	ld.global.nc.f32 	%f47, [%rd18];
	setp.gt.f32 	%p50, %f47, %f62;
	selp.f32 	%f62, %f47, %f62, %p50;
	selp.b32 	%r177, %r163, %r177, %p50;
$L__BB0_19:
	setp.gt.s32 	%p51, %r162, -1;
	setp.lt.s32 	%p52, %r162, %r116;
	and.pred  	%p53, %p51, %p52;
	and.pred  	%p54, %p1, %p53;
	not.pred 	%p55, %p54;
	@%p55 bra 	$L__BB0_21;
	mul.wide.s32 	%rd19, %r161, 4;
	add.s64 	%rd20, %rd1, %rd19;
	ld.global.nc.f32 	%f48, [%rd20];
	setp.gt.f32 	%p56, %f48, %f62;
	selp.f32 	%f62, %f48, %f62, %p56;
	selp.b32 	%r177, %r161, %r177, %p56;
$L__BB0_21:
	add.s32 	%r175, %r175, 8;
	add.s32 	%r174, %r174, %r12;
	add.s32 	%r173, %r173, %r12;
	add.s32 	%r172, %r172, %r12;
	add.s32 	%r171, %r171, %r12;
	add.s32 	%r170, %r170, %r12;
	add.s32 	%r169, %r169, %r12;
	add.s32 	%r168, %r168, %r12;
	add.s32 	%r167, %r167, %r12;
	add.s32 	%r166, %r166, %r12;
	add.s32 	%r165, %r165, %r12;
	add.s32 	%r164, %r164, %r12;
	add.s32 	%r163, %r163, %r12;
	add.s32 	%r162, %r162, %r12;
	add.s32 	%r161, %r161, %r12;
	add.s32 	%r160, %r160, %r12;
	add.s32 	%r159, %r159, %r12;
	setp.ne.s32 	%p57, %r175, 0;
	mov.u32 	%r193, %r8;
	@%p57 bra 	$L__BB0_5;
$L__BB0_22:
	setp.eq.s32 	%p58, %r6, 0;
	@%p58 bra 	$L__BB0_43;
	add.s32 	%r147, %r6, -1;
	setp.lt.u32 	%p59, %r147, 3;
	@%p59 bra 	$L__BB0_33;
	mad.lo.s32 	%r84, %r193, %r120, %r5;
	setp.gt.s32 	%p60, %r84, -1;
	setp.lt.s32 	%p61, %r84, %r116;
	and.pred  	%p62, %p60, %p61;
	and.pred  	%p64, %p1, %p62;
	not.pred 	%p65, %p64;
	@%p65 bra 	$L__BB0_26;
	add.s32 	%r148, %r84, %r21;
	mul.wide.s32 	%rd21, %r148, 4;
	add.s64 	%rd22, %rd1, %rd21;
	ld.global.nc.f32 	%f50, [%rd22];
	setp.gt.f32 	%p66, %f50, %f62;
	selp.f32 	%f62, %f50, %f62, %p66;
	selp.b32 	%r177, %r148, %r177, %p66;
$L__BB0_26:
	add.s32 	%r87, %r84, %r120;
	setp.gt.s32 	%p67, %r87, -1;
	setp.lt.s32 	%p68, %r87, %r116;
	and.pred  	%p69, %p67, %p68;
	and.pred  	%p70, %p1, %p69;
	not.pred 	%p71, %p70;
	@%p71 bra 	$L__BB0_28;
	add.s32 	%r149, %r87, %r21;
	mul.wide.s32 	%rd23, %r149, 4;
	add.s64 	%rd24, %rd1, %rd23;
	ld.global.nc.f32 	%f51, [%rd24];
	setp.gt.f32 	%p72, %f51, %f62;
	selp.f32 	%f62, %f51, %f62, %p72;
	selp.b32 	%r177, %r149, %r177, %p72;
$L__BB0_28:
	add.s32 	%r90, %r87, %r120;
	setp.gt.s32 	%p73, %r90, -1;
	setp.lt.s32 	%p74, %r90, %r116;
	and.pred  	%p75, %p73, %p74;
	and.pred  	%p76, %p1, %p75;
	not.pred 	%p77, %p76;
	@%p77 bra 	$L__BB0_30;
	add.s32 	%r150, %r90, %r21;
	mul.wide.s32 	%rd25, %r150, 4;
	add.s64 	%rd26, %rd1, %rd25;
	ld.global.nc.f32 	%f52, [%rd26];
	setp.gt.f32 	%p78, %f52, %f62;
	selp.f32 	%f62, %f52, %f62, %p78;
	selp.b32 	%r177, %r150, %r177, %p78;
$L__BB0_30:
	add.s32 	%r93, %r90, %r120;
	setp.gt.s32 	%p79, %r93, -1;
	setp.lt.s32 	%p80, %r93, %r116;
	and.pred  	%p81, %p79, %p80;
	and.pred  	%p82, %p1, %p81;
	not.pred 	%p83, %p82;
	@%p83 bra 	$L__BB0_32;
	add.s32 	%r151, %r93, %r21;
	mul.wide.s32 	%rd27, %r151, 4;
	add.s64 	%rd28, %rd1, %rd27;
	ld.global.nc.f32 	%f53, [%rd28];
	setp.gt.f32 	%p84, %f53, %f62;
	selp.f32 	%f62, %f53, %f62, %p84;
	selp.b32 	%r177, %r151, %r177, %p84;
$L__BB0_32:
	add.s32 	%r193, %r193, 4;
$L__BB0_33:
	setp.eq.s32 	%p85, %r7, 0;
	@%p85 bra 	$L__BB0_43;
	setp.eq.s32 	%p86, %r7, 1;
	@%p86 bra 	$L__BB0_40;
	mad.lo.s32 	%r100, %r193, %r120, %r5;
	setp.gt.s32 	%p87, %r100, -1;
	setp.lt.s32 	%p88, %r100, %r116;
	and.pred  	%p89, %p87, %p88;
	and.pred  	%p91, %p1, %p89;
	not.pred 	%p92, %p91;
	@%p92 bra 	$L__BB0_37;
	add.s32 	%r153, %r100, %r21;
	mul.wide.s32 	%rd29, %r153, 4;
	add.s64 	%rd30, %rd1, %rd29;
	ld.global.nc.f32 	%f55, [%rd30];
	setp.gt.f32 	%p93, %f55, %f62;
	selp.f32 	%f62, %f55, %f62, %p93;
	selp.b32 	%r177, %r153, %r177, %p93;
$L__BB0_37:
	add.s32 	%r103, %r100, %r120;
	setp.gt.s32 	%p94, %r103, -1;
	setp.lt.s32 	%p95, %r103, %r116;
	and.pred  	%p96, %p94, %p95;
	and.pred  	%p97, %p1, %p96;
	not.pred 	%p98, %p97;
	@%p98 bra 	$L__BB0_39;
	add.s32 	%r154, %r103, %r21;
	mul.wide.s32 	%rd31, %r154, 4;
	add.s64 	%rd32, %rd1, %rd31;
	ld.global.nc.f32 	%f56, [%rd32];
	setp.gt.f32 	%p99, %f56, %f62;
	selp.f32 	%f62, %f56, %f62, %p99;
	selp.b32 	%r177, %r154, %r177, %p99;
$L__BB0_39:
	add.s32 	%r193, %r193, 2;
$L__BB0_40:
	setp.eq.s32 	%p100, %r9, 0;
	@%p100 bra 	$L__BB0_43;
	mad.lo.s32 	%r110, %r193, %r120, %r5;
	setp.gt.s32 	%p101, %r110, -1;
	setp.lt.s32 	%p102, %r110, %r116;
	and.pred  	%p103, %p101, %p102;
	and.pred  	%p105, %p1, %p103;
	not.pred 	%p106, %p105;
	@%p106 bra 	$L__BB0_43;
	add.s32 	%r155, %r110, %r21;
	mul.wide.s32 	%rd33, %r155, 4;
	add.s64 	%rd34, %rd1, %rd33;
	ld.global.nc.f32 	%f57, [%rd34];
	setp.gt.f32 	%p107, %f57, %f62;
	selp.f32 	%f62, %f57, %f62, %p107;
	selp.b32 	%r177, %r155, %r177, %p107;
$L__BB0_43:
	add.s32 	%r157, %r157, 1;
	setp.ne.s32 	%p108, %r157, %r117;
	@%p108 bra 	$L__BB0_3;
$L__BB0_44:
	setp.lt.s32 	%p109, %r177, 0;
	@%p109 bra 	$L__BB0_46;
	ld.param.u64 	%rd42, [_Z25maxpool2d_backward_kernelPKfS0_iiiiiiiiPf_param_10];
	ld.param.u64 	%rd41, [_Z25maxpool2d_backward_kernelPKfS0_iiiiiiiiPf_param_1];
	cvta.to.global.u64 	%rd35, %rd42;
	mul.wide.u32 	%rd36, %r177, 4;
	add.s64 	%rd37, %rd35, %rd36;
	add.s32 	%r156, %r3, %r2;
	cvta.to.global.u64 	%rd38, %rd41;
	mul.wide.s32 	%rd39, %r156, 4;
	add.s64 	%rd40, %rd38, %rd39;
	ld.global.nc.f32 	%f58, [%rd40];
	atom.global.add.f32 	%f59, [%rd37], %f58;
$L__BB0_46:
	ret;

}


// ===== COMPILED SASS (sm_100) =====

	.target	sm_100

	.elftype	@"ET_EXEC"


//--------------------- .note.nv.tkinfo           --------------------------
	.section	.note.nv.tkinfo,"",@"SHT_NOTE"
	.sectionflags	@"SHF_NOTE_NV_TKINFO"
	.tkinfo
        /*0018*/ 	.word	0x00000002
        /*0030*/ 	.string	""
        /*0030*/ 	.string	"ptxas"
        /*0030*/ 	.string	"Cuda compilation tools, release 13.0, V13.0.88"
        /*0030*/ 	.string	"Build cuda_13.0.r13.0/compiler.36424714_0"
        /*0030*/ 	.string	"-arch sm_100 -m 64 "



//--------------------- .note.nv.cuinfo           --------------------------
	.section	.note.nv.cuinfo,"",@"SHT_NOTE"
	.sectionflags	@"SHF_NOTE_NV_CUINFO"
        /*0018*/ 	.short	0x0002
        /*001a*/ 	.short	0x0064
        /*001c*/ 	.short	0x0082
	.zero		2


//--------------------- .nv.info                  --------------------------
	.section	.nv.info,"",@"SHT_CUDA_INFO"
	.align	4


	//----- nvinfo : EIATTR_REGCOUNT
	.align		4
        /*0000*/ 	.byte	0x04, 0x2f
        /*0002*/ 	.short	(.L_1 - .L_0)
	.align		4
.L_0:
        /*0004*/ 	.word	index@(_Z25maxpool2d_backward_kernelPKfS0_iiiiiiiiPf)
        /*0008*/ 	.word	0x00000028


	//----- nvinfo : EIATTR_FRAME_SIZE
	.align		4
.L_1:
        /*000c*/ 	.byte	0x04, 0x11
        /*000e*/ 	.short	(.L_3 - .L_2)
	.align		4
.L_2:
        /*0010*/ 	.word	index@(_Z25maxpool2d_backward_kernelPKfS0_iiiiiiiiPf)
        /*0014*/ 	.word	0x00000000


	//----- nvinfo : EIATTR_MIN_STACK_SIZE
	.align		4
.L_3:
        /*0018*/ 	.byte	0x04, 0x12
        /*001a*/ 	.short	(.L_5 - .L_4)
	.align		4
.L_4:
        /*001c*/ 	.word	index@(_Z25maxpool2d_backward_kernelPKfS0_iiiiiiiiPf)
        /*0020*/ 	.word	0x00000000
.L_5:


//--------------------- .nv.compat                --------------------------
	.section	.nv.compat,"",@"SHT_CUDA_COMPAT_INFO"
	.align	4
        /*0000*/ 	.byte	0x02, 0x09, 0x00, 0x00, 0x02, 0x02, 0x01, 0x00, 0x02, 0x05, 0x05, 0x00, 0x03, 0x07, 0x01, 0x01
        /*0010*/ 	.byte	0x02, 0x03, 0x00, 0x00, 0x02, 0x06, 0x01, 0x00, 0x04, 0x0b, 0x08, 0x00, 0x09, 0x00, 0x00, 0x00
        /*0020*/ 	.byte	0x00, 0x00, 0x00, 0x00


//--------------------- .nv.info._Z25maxpool2d_backward_kernelPKfS0_iiiiiiiiPf --------------------------
	.section	.nv.info._Z25maxpool2d_backward_kernelPKfS0_iiiiiiiiPf,"",@"SHT_CUDA_INFO"
	.sectionflags	@""
	.align	4


	//----- nvinfo : EIATTR_CUDA_API_VERSION
	.align		4
        /*0000*/ 	.byte	0x04, 0x37
        /*0002*/ 	.short	(.L_7 - .L_6)
.L_6:
        /*0004*/ 	.word	0x00000082


	//----- nvinfo : EIATTR_KPARAM_INFO
	.align		4
.L_7:
        /*0008*/ 	.byte	0x04, 0x17
        /*000a*/ 	.short	(.L_9 - .L_8)
.L_8:
        /*000c*/ 	.word	0x00000000
        /*0010*/ 	.short	0x000a
        /*0012*/ 	.short	0x0030
        /*0014*/ 	.byte	0x00, 0xf5, 0x21, 0x00


	//----- nvinfo : EIATTR_KPARAM_INFO
	.align		4
.L_9:
        /*0018*/ 	.byte	0x04, 0x17
        /*001a*/ 	.short	(.L_11 - .L_10)
.L_10:
        /*001c*/ 	.word	0x00000000
        /*0020*/ 	.short	0x0009
        /*0022*/ 	.short	0x002c
        /*0024*/ 	.byte	0x00, 0xf0, 0x11, 0x00


	//----- nvinfo : EIATTR_KPARAM_INFO
	.align		4
.L_11:
        /*0028*/ 	.byte	0x04, 0x17
        /*002a*/ 	.short	(.L_13 - .L_12)
.L_12:
        /*002c*/ 	.word	0x00000000
        /*0030*/ 	.short	0x0008
        /*0032*/ 	.short	0x0028
        /*0034*/ 	.byte	0x00, 0xf0, 0x11, 0x00


	//----- nvinfo : EIATTR_KPARAM_INFO
	.align		4
.L_13:
        /*0038*/ 	.byte	0x04, 0x17
        /*003a*/ 	.short	(.L_15 - .L_14)
.L_14:
        /*003c*/ 	.word	0x00000000
        /*0040*/ 	.short	0x0007
        /*0042*/ 	.short	0x0024
        /*0044*/ 	.byte	0x00, 0xf0, 0x11, 0x00


	//----- nvinfo : EIATTR_KPARAM_INFO
	.align		4
.L_15:
        /*0048*/ 	.byte	0x04, 0x17
        /*004a*/ 	.short	(.L_17 - .L_16)
.L_16:
        /*004c*/ 	.word	0x00000000
        /*0050*/ 	.short	0x0006
        /*0052*/ 	.short	0x0020
        /*0054*/ 	.byte	0x00, 0xf0, 0x11, 0x00


	//----- nvinfo : EIATTR_KPARAM_INFO
	.align		4
.L_17:
        /*0058*/ 	.byte	0x04, 0x17
        /*005a*/ 	.short	(.L_19 - .L_18)
.L_18:
        /*005c*/ 	.word	0x00000000
        /*0060*/ 	.short	0x0005
        /*0062*/ 	.short	0x001c
        /*0064*/ 	.byte	0x00, 0xf0, 0x11, 0x00


	//----- nvinfo : EIATTR_KPARAM_INFO
	.align		4
.L_19:
        /*0068*/ 	.byte	0x04, 0x17
        /*006a*/ 	.short	(.L_21 - .L_20)
.L_20:
        /*006c*/ 	.word	0x00000000
        /*0070*/ 	.short	0x0004
        /*0072*/ 	.short	0x0018
        /*0074*/ 	.byte	0x00, 0xf0, 0x11, 0x00


	//----- nvinfo : EIATTR_KPARAM_INFO
	.align		4
.L_21:
        /*0078*/ 	.byte	0x04, 0x17
        /*007a*/ 	.short	(.L_23 - .L_22)
.L_22:
        /*007c*/ 	.word	0x00000000
        /*0080*/ 	.short	0x0003
        /*0082*/ 	.short	0x0014
        /*0084*/ 	.byte	0x00, 0xf0, 0x11, 0x00


	//----- nvinfo : EIATTR_KPARAM_INFO
	.align		4
.L_23:
        /*0088*/ 	.byte	0x04, 0x17
        /*008a*/ 	.short	(.L_25 - .L_24)
.L_24:
        /*008c*/ 	.word	0x00000000
        /*0090*/ 	.short	0x0002
        /*0092*/ 	.short	0x0010
        /*0094*/ 	.byte	0x00, 0xf0, 0x11, 0x00


	//----- nvinfo : EIATTR_KPARAM_INFO
	.align		4
.L_25:
        /*0098*/ 	.byte	0x04, 0x17
        /*009a*/ 	.short	(.L_27 - .L_26)
.L_26:
        /*009c*/ 	.word	0x00000000
        /*00a0*/ 	.short	0x0001
        /*00a2*/ 	.short	0x0008
        /*00a4*/ 	.byte	0x00, 0xf5, 0x21, 0x00


	//----- nvinfo : EIATTR_KPARAM_INFO
	.align		4
.L_27:
        /*00a8*/ 	.byte	0x04, 0x17
        /*00aa*/ 	.short	(.L_29 - .L_28)
.L_28:
        /*00ac*/ 	.word	0x00000000
        /*00b0*/ 	.short	0x0000
        /*00b2*/ 	.short	0x0000
        /*00b4*/ 	.byte	0x00, 0xf5, 0x21, 0x00


	//----- nvinfo : EIATTR_SPARSE_MMA_MASK
	.align		4
.L_29:
        /*00b8*/ 	.byte	0x03, 0x50
        /*00ba*/ 	.short	0x0000


	//----- nvinfo : EIATTR_MAXREG_COUNT
	.align		4
        /*00bc*/ 	.byte	0x03, 0x1b
        /*00be*/ 	.short	0x00ff


	//----- nvinfo : EIATTR_MERCURY_ISA_VERSION
	.align		4
        /*00c0*/ 	.byte	0x03, 0x5f
        /*00c2*/ 	.short	0x0101


	//----- nvinfo : EIATTR_VRC_CTA_INIT_COUNT
	.align		4
        /*00c4*/ 	.byte	0x02, 0x4a
	.zero		1
	.zero		1


	//----- nvinfo : EIATTR_EXIT_INSTR_OFFSETS
	.align		4
        /*00c8*/ 	.byte	0x04, 0x1c
        /*00ca*/ 	.short	(.L_31 - .L_30)


	//   ....[0]....
.L_30:
        /*00cc*/ 	.word	0x000000c0


	//   ....[1]....
        /*00d0*/ 	.word	0x000010c0


	//   ....[2]....
        /*00d4*/ 	.word	0x00001150


	//----- nvinfo : EIATTR_CRS_STACK_SIZE
	.align		4
.L_31:
        /*00d8*/ 	.byte	0x04, 0x1e
        /*00da*/ 	.short	(.L_33 - .L_32)
.L_32:
        /*00dc*/ 	.word	0x00000000


	//----- nvinfo : EIATTR_CBANK_PARAM_SIZE
	.align		4
.L_33:
        /*00e0*/ 	.byte	0x03, 0x19
        /*00e2*/ 	.short	0x0038


	//----- nvinfo : EIATTR_PARAM_CBANK
	.align		4
        /*00e4*/ 	.byte	0x04, 0x0a
        /*00e6*/ 	.short	(.L_35 - .L_34)
	.align		4
.L_34:
        /*00e8*/ 	.word	index@(.nv.constant0._Z25maxpool2d_backward_kernelPKfS0_iiiiiiiiPf)
        /*00ec*/ 	.short	0x0380
        /*00ee*/ 	.short	0x0038


	//----- nvinfo : EIATTR_SW_WAR
	.align		4
.L_35:
        /*00f0*/ 	.byte	0x04, 0x36
        /*00f2*/ 	.short	(.L_37 - .L_36)
.L_36:
        /*00f4*/ 	.word	0x00000008
.L_37:


//--------------------- .nv.callgraph             --------------------------
	.section	.nv.callgraph,"",@"SHT_CUDA_CALLGRAPH"
	.align	4
	.sectionentsize	8
	.align		4
        /*0000*/ 	.word	0x00000000
	.align		4
        /*0004*/ 	.word	0xffffffff
	.align		4
        /*0008*/ 	.word	0x00000000
	.align		4
        /*000c*/ 	.word	0xfffffffe
	.align		4
        /*0010*/ 	.word	0x00000000
	.align		4
        /*0014*/ 	.word	0xfffffffd
	.align		4
        /*0018*/ 	.word	0x00000000
	.align		4
        /*001c*/ 	.word	0xfffffffc


//--------------------- .text._Z25maxpool2d_backward_kernelPKfS0_iiiiiiiiPf --------------------------
	.section	.text._Z25maxpool2d_backward_kernelPKfS0_iiiiiiiiPf,"ax",@progbits
	.align	128
        .global         _Z25maxpool2d_backward_kernelPKfS0_iiiiiiiiPf
        .type           _Z25maxpool2d_backward_kernelPKfS0_iiiiiiiiPf,@function
        .size           _Z25maxpool2d_backward_kernelPKfS0_iiiiiiiiPf,(.L_x_9 - _Z25maxpool2d_backward_kernelPKfS0_iiiiiiiiPf)
        .other          _Z25maxpool2d_backward_kernelPKfS0_iiiiiiiiPf,@"STO_CUDA_ENTRY STV_DEFAULT"
_Z25maxpool2d_backward_kernelPKfS0_iiiiiiiiPf:
.text._Z25maxpool2d_backward_kernelPKfS0_iiiiiiiiPf:
[----:B------:R-:W-:Y:S01]  /*0000*/  LDC R1, c[0x0][0x37c] ;  /* 0x0000df00ff017b82 */ /* 0x000fe20000000800 */
[----:B------:R-:W0:Y:S07]  /*0010*/  S2R R5, SR_TID.X ;  /* 0x0000000000057919 */ /* 0x000e2e0000002100 */
[----:B------:R-:W1:Y:S01]  /*0020*/  LDC R3, c[0x0][0x364] ;  /* 0x0000d900ff037b82 */ /* 0x000e620000000800 */
[----:B------:R-:W2:Y:S01]  /*0030*/  LDCU.64 UR6, c[0x0][0x3a8] ;  /* 0x00007500ff0677ac */ /* 0x000ea20008000a00 */
[----:B------:R-:W1:Y:S06]  /*0040*/  S2R R0, SR_TID.Y ;  /* 0x0000000000007919 */ /* 0x000e6c0000002200 */
[----:B------:R-:W0:Y:S08]  /*0050*/  S2UR UR5, SR_CTAID.X ;  /* 0x00000000000579c3 */ /* 0x000e300000002500 */
[----:B------:R-:W0:Y:S08]  /*0060*/  LDC R2, c[0x0][0x360] ;  /* 0x0000d800ff027b82 */ /* 0x000e300000000800 */
[----:B------:R-:W1:Y:S01]  /*0070*/  S2UR UR4, SR_CTAID.Y ;  /* 0x00000000000479c3 */ /* 0x000e620000002600 */
[----:B0-----:R-:W-:-:S05]  /*0080*/  IMAD R2, R2, UR5, R5 ;  /* 0x0000000502027c24 */ /* 0x001fca000f8e0205 */
[----:B--2---:R-:W-:Y:S01]  /*0090*/  ISETP.GE.AND P0, PT, R2, UR7, PT ;  /* 0x0000000702007c0c */ /* 0x004fe2000bf06270 */
[----:B-1----:R-:W-:-:S05]  /*00a0*/  IMAD R3, R3, UR4, R0 ;  /* 0x0000000403037c24 */ /* 0x002fca000f8e0200 */
[----:B------:R-:W-:-:S13]  /*00b0*/  ISETP.GE.OR P0, PT, R3, UR6, P0 ;  /* 0x0000000603007c0c */ /* 0x000fda0008706670 */
[----:B------:R-:W-:Y:S05]  /*00c0*/  @P0 EXIT ;  /* 0x000000000000094d */ /* 0x000fea0003800000 */
[----:B------:R-:W0:Y:S01]  /*00d0*/  LDCU UR4, c[0x0][0x398] ;  /* 0x00007300ff0477ac */ /* 0x000e220008000800 */
[----:B------:R-:W-:Y:S01]  /*00e0*/  IMAD.MOV.U32 R0, RZ, RZ, -0x1 ;  /* 0xffffffffff007424 */ /* 0x000fe200078e00ff */
[----:B------:R-:W1:Y:S01]  /*00f0*/  LDCU.64 UR10, c[0x0][0x358] ;  /* 0x00006b00ff0a77ac */ /* 0x000e620008000a00 */
[----:B0-----:R-:W-:-:S09]  /*0100*/  UISETP.GE.AND UP0, UPT, UR4, 0x1, UPT ;  /* 0x000000010400788c */ /* 0x001fd2000bf06270 */
[----:B-1----:R-:W-:Y:S05]  /*0110*/  BRA.U !UP0, `(.L_x_0) ;  /* 0x0000000d08e47547 */ /* 0x002fea000b800000 */
[----:B------:R-:W0:Y:S01]  /*0120*/  LDC.64 R16, c[0x0][0x3a0] ;  /* 0x0000e800ff107b82 */ /* 0x000e220000000a00 */
[----:B------:R-:W1:Y:S02]  /*0130*/  LDCU UR4, c[0x0][0x39c] ;  /* 0x00007380ff0477ac */ /* 0x000e640008000800 */
[----:B-1----:R-:W-:-:S04]  /*0140*/  IMAD R0, R2, UR4, RZ ;  /* 0x0000000402007c24 */ /* 0x002fc8000f8e02ff */
[C-C-:B0-----:R-:W-:Y:S01]  /*0150*/  IMAD R7, R17.reuse, 0x2, R0.reuse ;  /* 0x0000000211077824 */ /* 0x141fe200078e0200 */
[----:B------:R-:W-:Y:S01]  /*0160*/  IADD3 R4, PT, PT, -R16, R0, R17 ;  /* 0x0000000010047210 */ /* 0x000fe20007ffe111 */
[C-C-:B------:R-:W-:Y:S02]  /*0170*/  IMAD R9, R17.reuse, 0x3, R0.reuse ;  /* 0x0000000311097824 */ /* 0x140fe400078e0200 */
[C-C-:B------:R-:W-:Y:S02]  /*0180*/  IMAD R11, R17.reuse, 0x4, R0.reuse ;  /* 0x00000004110b7824 */ /* 0x140fe400078e0200 */
[C-C-:B------:R-:W-:Y:S02]  /*0190*/  IMAD R13, R17.reuse, 0x5, R0.reuse ;  /* 0x00000005110d7824 */ /* 0x140fe400078e0200 */
[C-C-:B------:R-:W-:Y:S02]  /*01a0*/  IMAD R15, R17.reuse, 0x6, R0.reuse ;  /* 0x00000006110f7824 */ /* 0x140fe400078e0200 */
[----:B------:R-:W-:-:S02]  /*01b0*/  IMAD R17, R17, 0x7, R0 ;  /* 0x0000000711117824 */ /* 0x000fc400078e0200 */
[--C-:B------:R-:W-:Y:S02]  /*01c0*/  IMAD.IADD R6, R7, 0x1, -R16.reuse ;  /* 0x0000000107067824 */ /* 0x100fe400078e0a10 */
[--C-:B------:R-:W-:Y:S02]  /*01d0*/  IMAD.IADD R7, R9, 0x1, -R16.reuse ;  /* 0x0000000109077824 */ /* 0x100fe400078e0a10 */
[--C-:B------:R-:W-:Y:S02]  /*01e0*/  IMAD.IADD R5, R0, 0x1, -R16.reuse ;  /* 0x0000000100057824 */ /* 0x100fe400078e0a10 */
[--C-:B------:R-:W-:Y:S02]  /*01f0*/  IMAD.IADD R8, R11, 0x1, -R16.reuse ;  /* 0x000000010b087824 */ /* 0x100fe400078e0a10 */
[--C-:B------:R-:W-:Y:S02]  /*0200*/  IMAD.IADD R9, R13, 0x1, -R16.reuse ;  /* 0x000000010d097824 */ /* 0x100fe400078e0a10 */
[----:B------:R-:W-:-:S02]  /*0210*/  IMAD.IADD R10, R15, 0x1, -R16 ;  /* 0x000000010f0a7824 */ /* 0x000fc400078e0a10 */
[--C-:B------:R-:W-:Y:S02]  /*0220*/  IMAD.IADD R11, R17, 0x1, -R16.reuse ;  /* 0x00000001110b7824 */ /* 0x100fe400078e0a10 */
[----:B------:R-:W-:Y:S02]  /*0230*/  IMAD.MOV.U32 R13, RZ, RZ, -0x800001 ;  /* 0xff7fffffff0d7424 */ /* 0x000fe400078e00ff */
[----:B------:R-:W-:Y:S02]  /*0240*/  IMAD.MOV.U32 R0, RZ, RZ, -0x1 ;  /* 0xffffffffff007424 */ /* 0x000fe400078e00ff */
[----:B------:R-:W-:Y:S01]  /*0250*/  IMAD R12, R3, UR4, -R16 ;  /* 0x00000004030c7c24 */ /* 0x000fe2000f8e0a10 */
[----:B------:R-:W-:-:S06]  /*0260*/  UMOV UR4, URZ ;  /* 0x000000ff00047c82 */ /* 0x000fcc0008000000 */
.L_x_7:
[----:B------:R-:W0:Y:S01]  /*0270*/  LDCU UR7, c[0x0][0x3a4] ;  /* 0x00007480ff0777ac */ /* 0x000e220008000800 */
[----:B------:R-:W1:Y:S01]  /*0280*/  LDCU UR6, c[0x0][0x398] ;  /* 0x00007300ff0677ac */ /* 0x000e620008000800 */
[----:B------:R-:W2:Y:S01]  /*0290*/  LDCU UR5, c[0x0][0x390] ;  /* 0x00007200ff0577ac */ /* 0x000ea20008000800 */
[----:B0-----:R-:W-:Y:S01]  /*02a0*/  IMAD.U32 R34, RZ, RZ, UR7 ;  /* 0x00000007ff227e24 */ /* 0x001fe2000f8e00ff */
[----:B-1----:R-:W-:-:S03]  /*02b0*/  UISETP.GE.U32.AND UP1, UPT, UR6, 0x8, UPT ;  /* 0x000000080600788c */ /* 0x002fc6000bf26070 */
[----:B------:R-:W-:Y:S01]  /*02c0*/  IMAD R15, R34, UR4, R12 ;  /* 0x00000004220f7c24 */ /* 0x000fe2000f8e020c */
[----:B------:R-:W-:-:S04]  /*02d0*/  UIADD3 UR4, UPT, UPT, UR4, 0x1, URZ ;  /* 0x0000000104047890 */ /* 0x000fc8000fffe0ff */
[C---:B--2---:R-:W-:Y:S01]  /*02e0*/  ISETP.GE.AND P0, PT, R15.reuse, UR5, PT ;  /* 0x000000050f007c0c */ /* 0x044fe2000bf06270 */
[----:B------:R-:W-:Y:S01]  /*02f0*/  UISETP.NE.AND UP0, UPT, UR4, UR6, UPT ;  /* 0x000000060400728c */ /* 0x000fe2000bf05270 */
[----:B------:R-:W-:Y:S02]  /*0300*/  UMOV UR5, URZ ;  /* 0x000000ff00057c82 */ /* 0x000fe40008000000 */
[----:B------:R-:W-:Y:S01]  /*0310*/  ISETP.GT.AND P0, PT, R15, -0x1, !P0 ;  /* 0xffffffff0f00780c */ /* 0x000fe20004704270 */
[----:B------:R-:W-:-:S12]  /*0320*/  BRA.U !UP1, `(.L_x_1) ;  /* 0x0000000509cc7547 */ /* 0x000fd8000b800000 */
[----:B------:R-:W0:Y:S01]  /*0330*/  LDCU UR5, c[0x0][0x398] ;  /* 0x00007300ff0577ac */ /* 0x000e220008000800 */
[----:B------:R-:W-:Y:S02]  /*0340*/  IMAD.MOV.U32 R16, RZ, RZ, R5 ;  /* 0x000000ffff107224 */ /* 0x000fe400078e0005 */
[----:B------:R-:W-:Y:S01]  /*0350*/  IMAD.MOV.U32 R22, RZ, RZ, R11 ;  /* 0x000000ffff167224 */ /* 0x000fe200078e000b */
[----:B------:R-:W1:Y:S01]  /*0360*/  LDCU UR6, c[0x0][0x394] ;  /* 0x00007280ff0677ac */ /* 0x000e620008000800 */
[----:B------:R-:W-:Y:S02]  /*0370*/  IMAD.MOV.U32 R23, RZ, RZ, R10 ;  /* 0x000000ffff177224 */ /* 0x000fe400078e000a */
[----:B------:R-:W-:Y:S01]  /*0380*/  IMAD.MOV.U32 R24, RZ, RZ, R9 ;  /* 0x000000ffff187224 */ /* 0x000fe200078e0009 */
[----:B------:R-:W2:Y:S01]  /*0390*/  LDCU UR7, c[0x0][0x394] ;  /* 0x00007280ff0777ac */ /* 0x000ea20008000800 */
[----:B------:R-:W-:Y:S02]  /*03a0*/  IMAD.MOV.U32 R25, RZ, RZ, R8 ;  /* 0x000000ffff197224 */ /* 0x000fe400078e0008 */
[----:B------:R-:W-:-:S02]  /*03b0*/  IMAD.MOV.U32 R26, RZ, RZ, R7 ;  /* 0x000000ffff1a7224 */ /* 0x000fc400078e0007 */
[----:B------:R-:W-:Y:S02]  /*03c0*/  IMAD.MOV.U32 R27, RZ, RZ, R6 ;  /* 0x000000ffff1b7224 */ /* 0x000fe400078e0006 */
[--C-:B------:R-:W-:Y:S01]  /*03d0*/  IMAD.MOV.U32 R14, RZ, RZ, R4.reuse ;  /* 0x000000ffff0e7224 */ /* 0x100fe200078e0004 */
[----:B0-----:R-:W-:Y:S01]  /*03e0*/  ULOP3.LUT UR5, UR5, 0x7ffffff8, URZ, 0xc0, !UPT ;  /* 0x7ffffff805057892 */ /* 0x001fe2000f8ec0ff */
[----:B-1----:R-:W-:-:S03]  /*03f0*/  IMAD R30, R15, UR6, R4 ;  /* 0x000000060f1e7c24 */ /* 0x002fc6000f8e0204 */
[----:B------:R-:W-:Y:S01]  /*0400*/  UIADD3 UR5, UPT, UPT, -UR5, URZ, URZ ;  /* 0x000000ff05057290 */ /* 0x000fe2000fffe1ff */
[C---:B------:R-:W-:Y:S02]  /*0410*/  IMAD R29, R15.reuse, UR6, R6 ;  /* 0x000000060f1d7c24 */ /* 0x040fe4000f8e0206 */
[C---:B------:R-:W-:Y:S02]  /*0420*/  IMAD R31, R15.reuse, UR6, R7 ;  /* 0x000000060f1f7c24 */ /* 0x040fe4000f8e0207 */
[C---:B------:R-:W-:Y:S02]  /*0430*/  IMAD R33, R15.reuse, UR6, R8 ;  /* 0x000000060f217c24 */ /* 0x040fe4000f8e0208 */
[C---:B------:R-:W-:Y:S02]  /*0440*/  IMAD R35, R15.reuse, UR6, R9 ;  /* 0x000000060f237c24 */ /* 0x040fe4000f8e0209 */
[C---:B------:R-:W-:Y:S02]  /*0450*/  IMAD R37, R15.reuse, UR6, R10 ;  /* 0x000000060f257c24 */ /* 0x040fe4000f8e020a */
[----:B------:R-:W-:-:S02]  /*0460*/  IMAD R28, R15, UR6, R11 ;  /* 0x000000060f1c7c24 */ /* 0x000fc4000f8e020b */
[----:B--2---:R-:W-:-:S07]  /*0470*/  IMAD R17, R15, UR6, R5 ;  /* 0x000000060f117c24 */ /* 0x004fce000f8e0205 */
.L_x_2:
[----:B------:R-:W-:Y:S02]  /*0480*/  ISETP.GE.AND P3, PT, R16, UR7, PT ;  /* 0x0000000710007c0c */ /* 0x000fe4000bf66270 */
[----:B------:R-:W-:Y:S02]  /*0490*/  ISETP.GE.AND P4, PT, R14, UR7, PT ;  /* 0x000000070e007c0c */ /* 0x000fe4000bf86270 */
[----:B------:R-:W-:Y:S02]  /*04a0*/  ISETP.GT.AND P3, PT, R16, -0x1, !P3 ;  /* 0xffffffff1000780c */ /* 0x000fe40005f64270 */
[----:B------:R-:W-:Y:S02]  /*04b0*/  ISETP.GT.AND P4, PT, R14, -0x1, !P4 ;  /* 0xffffffff0e00780c */ /* 0x000fe40006784270 */
[----:B------:R-:W-:Y:S02]  /*04c0*/  PLOP3.LUT P3, PT, P0, P3, PT, 0x80, 0x8 ;  /* 0x000000000008781c */ /* 0x000fe40000767070 */
[----:B------:R-:W-:-:S11]  /*04d0*/  PLOP3.LUT P4, PT, P0, P4, PT, 0x80, 0x8 ;  /* 0x000000000008781c */ /* 0x000fd60000789070 */
[----:B------:R-:W0:Y:S08]  /*04e0*/  @P3 LDC.64 R20, c[0x0][0x380] ;  /* 0x0000e000ff143b82 */ /* 0x000e300000000a00 */
[----:B------:R-:W1:Y:S01]  /*04f0*/  @P4 LDC.64 R18, c[0x0][0x380] ;  /* 0x0000e000ff124b82 */ /* 0x000e620000000a00 */
[----:B0-----:R-:W-:-:S06]  /*0500*/  @P3 IMAD.WIDE R20, R17, 0x4, R20 ;  /* 0x0000000411143825 */ /* 0x001fcc00078e0214 */
[----:B------:R-:W2:Y:S01]  /*0510*/  @P3 LDG.E.CONSTANT R20, desc[UR10][R20.64] ;  /* 0x0000000a14143981 */ /* 0x000ea2000c1e9900 */
[----:B-1----:R-:W-:-:S06]  /*0520*/  @P4 IMAD.WIDE R18, R30, 0x4, R18 ;  /* 0x000000041e124825 */ /* 0x002fcc00078e0212 */
[----:B------:R-:W3:Y:S01]  /*0530*/  @P4 LDG.E.CONSTANT R18, desc[UR10][R18.64] ;  /* 0x0000000a12124981 */ /* 0x000ee2000c1e9900 */
[C---:B------:R-:W-:Y:S02]  /*0540*/  ISETP.GE.AND P1, PT, R27.reuse, UR7, PT ;  /* 0x000000071b007c0c */ /* 0x040fe4000bf26270 */
[C---:B------:R-:W-:Y:S02]  /*0550*/  ISETP.GE.AND P2, PT, R26.reuse, UR7, PT ;  /* 0x000000071a007c0c */ /* 0x040fe4000bf46270 */
[----:B------:R-:W-:Y:S02]  /*0560*/  ISETP.GT.AND P1, PT, R27, -0x1, !P1 ;  /* 0xffffffff1b00780c */ /* 0x000fe40004f24270 */
[----:B------:R-:W-:Y:S02]  /*0570*/  ISETP.GT.AND P2, PT, R26, -0x1, !P2 ;  /* 0xffffffff1a00780c */ /* 0x000fe40005744270 */
[----:B------:R-:W-:Y:S02]  /*0580*/  PLOP3.LUT P1, PT, P0, P1, PT, 0x80, 0x8 ;  /* 0x000000000008781c */ /* 0x000fe40000723070 */
[----:B------:R-:W-:-:S02]  /*0590*/  PLOP3.LUT P2, PT, P0, P2, PT, 0x80, 0x8 ;  /* 0x000000000008781c */ /* 0x000fc40000745070 */
[----:B--2---:R-:W-:-:S04]  /*05a0*/  @P3 FSETP.GT.AND P6, PT, R20, R13, PT ;  /* 0x0000000d1400320b */ /* 0x004fc80003fc4000 */
[----:B------:R-:W-:-:S05]  /*05b0*/  @P3 FSEL R13, R20, R13, P6 ;  /* 0x0000000d140d3208 */ /* 0x000fca0003000000 */
[----:B------:R-:W0:Y:S01]  /*05c0*/  @P1 LDC.64 R20, c[0x0][0x380] ;  /* 0x0000e000ff141b82 */ /* 0x000e220000000a00 */
[----:B------:R-:W-:Y:S02]  /*05d0*/  @P3 SEL R0, R17, R0, P6 ;  /* 0x0000000011003207 */ /* 0x000fe40003000000 */
[CC--:B---3--:R-:W-:Y:S02]  /*05e0*/  @P4 FSETP.GT.AND P5, PT, R18.reuse, R13.reuse, PT ;  /* 0x0000000d1200420b */ /* 0x0c8fe40003fa4000 */
[C---:B------:R-:W-:Y:S02]  /*05f0*/  ISETP.GE.AND P3, PT, R25.reuse, UR7, PT ;  /* 0x0000000719007c0c */ /* 0x040fe4000bf66270 */
[----:B------:R-:W-:Y:S02]  /*0600*/  @P4 FSEL R13, R18, R13, P5 ;  /* 0x0000000d120d4208 */ /* 0x000fe40002800000 */
[----:B------:R-:W1:Y:S01]  /*0610*/  @P2 LDC.64 R18, c[0x0][0x380] ;  /* 0x0000e000ff122b82 */ /* 0x000e620000000a00 */
[----:B------:R-:W-:-:S04]  /*0620*/  ISETP.GT.AND P3, PT, R25, -0x1, !P3 ;  /* 0xffffffff1900780c */ /* 0x000fc80005f64270 */
[----:B------:R-:W-:Y:S01]  /*0630*/  PLOP3.LUT P3, PT, P0, P3, PT, 0x80, 0x8 ;  /* 0x000000000008781c */ /* 0x000fe20000767070 */
[----:B0-----:R-:W-:-:S06]  /*0640*/  @P1 IMAD.WIDE R20, R29, 0x4, R20 ;  /* 0x000000041d141825 */ /* 0x001fcc00078e0214 */
[----:B------:R-:W2:Y:S01]  /*0650*/  @P1 LDG.E.CONSTANT R20, desc[UR10][R20.64] ;  /* 0x0000000a14141981 */ /* 0x000ea2000c1e9900 */
[----:B-1----:R-:W-:-:S05]  /*0660*/  @P2 IMAD.WIDE R18, R31, 0x4, R18 ;  /* 0x000000041f122825 */ /* 0x002fca00078e0212 */
[----:B------:R0:W3:Y:S01]  /*0670*/  @P2 LDG.E.CONSTANT R32, desc[UR10][R18.64] ;  /* 0x0000000a12202981 */ /* 0x0000e2000c1e9900 */
[----:B------:R-:W-:Y:S01]  /*0680*/  @P4 SEL R0, R30, R0, P5 ;  /* 0x000000001e004207 */ /* 0x000fe20002800000 */
[----:B0-----:R-:W0:Y:S01]  /*0690*/  @P3 LDC.64 R18, c[0x0][0x380] ;  /* 0x0000e000ff123b82 */ /* 0x001e220000000a00 */
[----:B------:R-:W-:-:S04]  /*06a0*/  ISETP.GE.AND P5, PT, R24, UR7, PT ;  /* 0x0000000718007c0c */ /* 0x000fc8000bfa6270 */
[----:B------:R-:W-:-:S04]  /*06b0*/  ISETP.GT.AND P5, PT, R24, -0x1, !P5 ;  /* 0xffffffff1800780c */ /* 0x000fc80006fa4270 */
[----:B------:R-:W-:Y:S02]  /*06c0*/  PLOP3.LUT P5, PT, P0, P5, PT, 0x80, 0x8 ;  /* 0x000000000008781c */ /* 0x000fe400007ab070 */
[----:B------:R-:W-:Y:S01]  /*06d0*/  ISETP.GE.AND P4, PT, R23, UR7, PT ;  /* 0x0000000717007c0c */ /* 0x000fe2000bf86270 */
[----:B0-----:R-:W-:-:S05]  /*06e0*/  @P3 IMAD.WIDE R18, R33, 0x4, R18 ;  /* 0x0000000421123825 */ /* 0x001fca00078e0212 */
[----:B------:R0:W4:Y:S01]  /*06f0*/  @P3 LDG.E.CONSTANT R34, desc[UR10][R18.64] ;  /* 0x0000000a12223981 */ /* 0x000122000c1e9900 */
[----:B------:R-:W-:-:S04]  /*0700*/  ISETP.GT.AND P4, PT, R23, -0x1, !P4 ;  /* 0xffffffff1700780c */ /* 0x000fc80006784270 */
[----:B0-----:R-:W0:Y:S01]  /*0710*/  @P5 LDC.64 R18, c[0x0][0x380] ;  /* 0x0000e000ff125b82 */ /* 0x001e220000000a00 */
[----:B------:R-:W-:Y:S01]  /*0720*/  PLOP3.LUT P4, PT, P0, P4, PT, 0x80, 0x8 ;  /* 0x000000000008781c */ /* 0x000fe20000789070 */
[----:B0-----:R-:W-:Y:S01]  /*0730*/  @P5 IMAD.WIDE R18, R35, 0x4, R18 ;  /* 0x0000000423125825 */ /* 0x001fe200078e0212 */
[----:B--2---:R-:W-:-:S04]  /*0740*/  @P1 FSETP.GT.AND P6, PT, R20, R13, PT ;  /* 0x0000000d1400120b */ /* 0x004fc80003fc4000 */
[----:B------:R-:W-:Y:S02]  /*0750*/  @P1 FSEL R13, R20, R13, P6 ;  /* 0x0000000d140d1208 */ /* 0x000fe40003000000 */
[----:B------:R-:W-:-:S05]  /*0760*/  @P1 SEL R0, R29, R0, P6 ;  /* 0x000000001d001207 */ /* 0x000fca0003000000 */
[----:B------:R-:W0:Y:S01]  /*0770*/  @P4 LDC.64 R20, c[0x0][0x380] ;  /* 0x0000e000ff144b82 */ /* 0x000e220000000a00 */
[----:B---3--:R-:W-:-:S04]  /*0780*/  @P2 FSETP.GT.AND P1, PT, R32, R13, PT ;  /* 0x0000000d2000220b */ /* 0x008fc80003f24000 */
[----:B------:R-:W-:Y:S02]  /*0790*/  @P2 FSEL R13, R32, R13, P1 ;  /* 0x0000000d200d2208 */ /* 0x000fe40000800000 */
[----:B------:R-:W-:Y:S01]  /*07a0*/  @P2 SEL R0, R31, R0, P1 ;  /* 0x000000001f002207 */ /* 0x000fe20000800000 */
[----:B------:R1:W2:Y:S01]  /*07b0*/  @P5 LDG.E.CONSTANT R32, desc[UR10][R18.64] ;  /* 0x0000000a12205981 */ /* 0x0002a2000c1e9900 */
[----:B------:R-:W-:-:S04]  /*07c0*/  ISETP.GE.AND P1, PT, R22, UR7, PT ;  /* 0x0000000716007c0c */ /* 0x000fc8000bf26270 */
[----:B------:R-:W-:-:S04]  /*07d0*/  ISETP.GT.AND P1, PT, R22, -0x1, !P1 ;  /* 0xffffffff1600780c */ /* 0x000fc80004f24270 */
[----:B------:R-:W-:-:S13]  /*07e0*/  PLOP3.LUT P1, PT, P0, P1, PT, 0x80, 0x8 ;  /* 0x000000000008781c */ /* 0x000fda0000723070 */
[----:B-1----:R-:W1:Y:S01]  /*07f0*/  @P1 LDC.64 R18, c[0x0][0x380] ;  /* 0x0000e000ff121b82 */ /* 0x002e620000000a00 */
[----:B0-----:R-:W-:-:S06]  /*0800*/  @P4 IMAD.WIDE R20, R37, 0x4, R20 ;  /* 0x0000000425144825 */ /* 0x001fcc00078e0214 */
[----:B------:R-:W3:Y:S01]  /*0810*/  @P4 LDG.E.CONSTANT R20, desc[UR10][R20.64] ;  /* 0x0000000a14144981 */ /* 0x000ee2000c1e9900 */
[----:B-1----:R-:W-:-:S05]  /*0820*/  @P1 IMAD.WIDE R18, R28, 0x4, R18 ;  /* 0x000000041c121825 */ /* 0x002fca00078e0212 */
[----:B------:R-:W5:Y:S01]  /*0830*/  @P1 LDG.E.CONSTANT R36, desc[UR10][R18.64] ;  /* 0x0000000a12241981 */ /* 0x000f62000c1e9900 */
[----:B----4-:R-:W-:-:S04]  /*0840*/  @P3 FSETP.GT.AND P6, PT, R34, R13, PT ;  /* 0x0000000d2200320b */ /* 0x010fc80003fc4000 */
[----:B------:R-:W-:Y:S02]  /*0850*/  @P3 FSEL R13, R34, R13, P6 ;  /* 0x0000000d220d3208 */ /* 0x000fe40003000000 */
[----:B------:R-:W0:Y:S01]  /*0860*/  LDC R34, c[0x0][0x3a4] ;  /* 0x0000e900ff227b82 */ /* 0x000e220000000800 */
[----:B------:R-:W-:Y:S01]  /*0870*/  UIADD3 UR5, UPT, UPT, UR5, 0x8, URZ ;  /* 0x0000000805057890 */ /* 0x000fe2000fffe0ff */
[----:B------:R-:W-:-:S03]  /*0880*/  @P3 SEL R0, R33, R0, P6 ;  /* 0x0000000021003207 */ /* 0x000fc60003000000 */
[----:B------:R-:W-:Y:S01]  /*0890*/  UISETP.NE.AND UP1, UPT, UR5, URZ, UPT ;  /* 0x000000ff0500728c */ /* 0x000fe2000bf25270 */
[C---:B0-----:R-:W-:Y:S02]  /*08a0*/  IMAD R14, R34.reuse, 0x8, R14 ;  /* 0x00000008220e7824 */ /* 0x041fe400078e020e */
[C---:B------:R-:W-:Y:S02]  /*08b0*/  IMAD R27, R34.reuse, 0x8, R27 ;  /* 0x00000008221b7824 */ /* 0x040fe400078e021b */
[C---:B------:R-:W-:Y:S02]  /*08c0*/  IMAD R26, R34.reuse, 0x8, R26 ;  /* 0x00000008221a7824 */ /* 0x040fe400078e021a */
[C---:B------:R-:W-:Y:S02]  /*08d0*/  IMAD R25, R34.reuse, 0x8, R25 ;  /* 0x0000000822197824 */ /* 0x040fe400078e0219 */
[C---:B------:R-:W-:Y:S02]  /*08e0*/  IMAD R24, R34.reuse, 0x8, R24 ;  /* 0x0000000822187824 */ /* 0x040fe400078e0218 */
[----:B------:R-:W-:-:S02]  /*08f0*/  IMAD R23, R34, 0x8, R23 ;  /* 0x0000000822177824 */ /* 0x000fc400078e0217 */
[C---:B------:R-:W-:Y:S02]  /*0900*/  IMAD R22, R34.reuse, 0x8, R22 ;  /* 0x0000000822167824 */ /* 0x040fe400078e0216 */
[C---:B------:R-:W-:Y:S02]  /*0910*/  IMAD R16, R34.reuse, 0x8, R16 ;  /* 0x0000000822107824 */ /* 0x040fe400078e0210 */
[C---:B------:R-:W-:Y:S02]  /*0920*/  IMAD R17, R34.reuse, 0x8, R17 ;  /* 0x0000000822117824 */ /* 0x040fe400078e0211 */
[C---:B------:R-:W-:Y:S02]  /*0930*/  IMAD R30, R34.reuse, 0x8, R30 ;  /* 0x00000008221e7824 */ /* 0x040fe400078e021e */
[C---:B------:R-:W-:Y:S02]  /*0940*/  IMAD R29, R34.reuse, 0x8, R29 ;  /* 0x00000008221d7824 */ /* 0x040fe400078e021d */
[----:B------:R-:W-:-:S02]  /*0950*/  IMAD R31, R34, 0x8, R31 ;  /* 0x00000008221f7824 */ /* 0x000fc400078e021f */
[----:B------:R-:W-:Y:S01]  /*0960*/  IMAD R33, R34, 0x8, R33 ;  /* 0x0000000822217824 */ /* 0x000fe200078e0221 */
[----:B--2---:R-:W-:-:S04]  /*0970*/  @P5 FSETP.GT.AND P2, PT, R32, R13, PT ;  /* 0x0000000d2000520b */ /* 0x004fc80003f44000 */
[----:B------:R-:W-:Y:S02]  /*0980*/  @P5 FSEL R13, R32, R13, P2 ;  /* 0x0000000d200d5208 */ /* 0x000fe40001000000 */
[----:B------:R-:W-:Y:S01]  /*0990*/  @P5 SEL R0, R35, R0, P2 ;  /* 0x0000000023005207 */ /* 0x000fe20001000000 */
[----:B------:R-:W-:Y:S01]  /*09a0*/  IMAD R35, R34, 0x8, R35 ;  /* 0x0000000822237824 */ /* 0x000fe200078e0223 */
[----:B---3--:R-:W-:-:S04]  /*09b0*/  @P4 FSETP.GT.AND P3, PT, R20, R13, PT ;  /* 0x0000000d1400420b */ /* 0x008fc80003f64000 */
[----:B------:R-:W-:Y:S02]  /*09c0*/  @P4 FSEL R13, R20, R13, P3 ;  /* 0x0000000d140d4208 */ /* 0x000fe40001800000 */
[----:B------:R-:W-:Y:S01]  /*09d0*/  @P4 SEL R0, R37, R0, P3 ;  /* 0x0000000025004207 */ /* 0x000fe20001800000 */
[----:B------:R-:W-:Y:S01]  /*09e0*/  IMAD R37, R34, 0x8, R37 ;  /* 0x0000000822257824 */ /* 0x000fe200078e0225 */
[----:B-----5:R-:W-:-:S04]  /*09f0*/  @P1 FSETP.GT.AND P6, PT, R36, R13, PT ;  /* 0x0000000d2400120b */ /* 0x020fc80003fc4000 */
[----:B------:R-:W-:Y:S01]  /*0a00*/  @P1 SEL R0, R28, R0, P6 ;  /* 0x000000001c001207 */ /* 0x000fe20003000000 */
[----:B------:R-:W-:Y:S01]  /*0a10*/  IMAD R28, R34, 0x8, R28 ;  /* 0x00000008221c7824 */ /* 0x000fe200078e021c */
[----:B------:R-:W-:Y:S01]  /*0a20*/  @P1 FSEL R13, R36, R13, P6 ;  /* 0x0000000d240d1208 */ /* 0x000fe20003000000 */
[----:B------:R-:W-:Y:S06]  /*0a30*/  BRA.U UP1, `(.L_x_2) ;  /* 0xfffffff901907547 */ /* 0x000fec000b83ffff */
[----:B------:R-:W0:Y:S02]  /*0a40*/  LDCU UR5, c[0x0][0x398] ;  /* 0x00007300ff0577ac */ /* 0x000e240008000800 */
[----:B0-----:R-:W-:-:S12]  /*0a50*/  ULOP3.LUT UR5, UR5, 0x7ffffff8, URZ, 0xc0, !UPT ;  /* 0x7ffffff805057892 */ /* 0x001fd8000f8ec0ff */
.L_x_1:
[----:B------:R-:W0:Y:S02]  /*0a60*/  LDCU UR6, c[0x0][0x398] ;  /* 0x00007300ff0677ac */ /* 0x000e240008000800 */
[----:B0-----:R-:W-:-:S04]  /*0a70*/  ULOP3.LUT UR7, UR6, 0x7, URZ, 0xc0, !UPT ;  /* 0x0000000706077892 */ /* 0x001fc8000f8ec0ff */
[----:B------:R-:W-:-:S09]  /*0a80*/  UISETP.NE.AND UP1, UPT, UR7, URZ, UPT ;  /* 0x000000ff0700728c */ /* 0x000fd2000bf25270 */
[----:B------:R-:W-:Y:S05]  /*0a90*/  BRA.U !UP1, `(.L_x_3) ;  /* 0x0000000509807547 */ /* 0x000fea000b800000 */
[----:B------:R-:W-:Y:S02]  /*0aa0*/  ULOP3.LUT UR8, UR6, 0x3, URZ, 0xc0, !UPT ;  /* 0x0000000306087892 */ /* 0x000fe4000f8ec0ff */
[----:B------:R-:W-:Y:S02]  /*0ab0*/  UIADD3 UR6, UPT, UPT, UR7, -0x1, URZ ;  /* 0xffffffff07067890 */ /* 0x000fe4000fffe0ff */
[----:B------:R-:W-:Y:S02]  /*0ac0*/  UISETP.NE.AND UP2, UPT, UR8, URZ, UPT ;  /* 0x000000ff0800728c */ /* 0x000fe4000bf45270 */
[----:B------:R-:W-:-:S09]  /*0ad0*/  UISETP.GE.U32.AND UP1, UPT, UR6, 0x3, UPT ;  /* 0x000000030600788c */ /* 0x000fd2000bf26070 */
[----:B------:R-:W-:Y:S05]  /*0ae0*/  BRA.U !UP1, `(.L_x_4) ;  /* 0x0000000109b87547 */ /* 0x000fea000b800000 */
[----:B------:R-:W0:Y:S01]  /*0af0*/  LDCU UR6, c[0x0][0x394] ;  /* 0x00007280ff0677ac */ /* 0x000e220008000800 */
[----:B------:R-:W-:-:S04]  /*0b00*/  IMAD R25, R34, UR5, R5 ;  /* 0x0000000522197c24 */ /* 0x000fc8000f8e0205 */
[----:B------:R-:W-:-:S04]  /*0b10*/  IMAD.IADD R27, R25, 0x1, R34 ;  /* 0x00000001191b7824 */ /* 0x000fc800078e0222 */
[----:B------:R-:W-:-:S04]  /*0b20*/  IMAD.IADD R29, R27, 0x1, R34 ;  /* 0x000000011b1d7824 */ /* 0x000fc800078e0222 */
[----:B------:R-:W-:Y:S01]  /*0b30*/  IMAD.IADD R14, R29, 0x1, R34 ;  /* 0x000000011d0e7824 */ /* 0x000fe200078e0222 */
[----:B0-----:R-:W-:Y:S02]  /*0b40*/  ISETP.GE.AND P1, PT, R25, UR6, PT ;  /* 0x0000000619007c0c */ /* 0x001fe4000bf26270 */
[----:B------:R-:W-:Y:S02]  /*0b50*/  ISETP.GE.AND P2, PT, R27, UR6, PT ;  /* 0x000000061b007c0c */ /* 0x000fe4000bf46270 */
[----:B------:R-:W-:Y:S02]  /*0b60*/  ISETP.GT.AND P1, PT, R25, -0x1, !P1 ;  /* 0xffffffff1900780c */ /* 0x000fe40004f24270 */
[----:B------:R-:W-:Y:S02]  /*0b70*/  ISETP.GT.AND P2, PT, R27, -0x1, !P2 ;  /* 0xffffffff1b00780c */ /* 0x000fe40005744270 */
[----:B------:R-:W-:Y:S02]  /*0b80*/  PLOP3.LUT P1, PT, P0, P1, PT, 0x80, 0x8 ;  /* 0x000000000008781c */ /* 0x000fe40000723070 */
[----:B------:R-:W-:-:S02]  /*0b90*/  ISETP.GE.AND P3, PT, R29, UR6, PT ;  /* 0x000000061d007c0c */ /* 0x000fc4000bf66270 */
[----:B------:R-:W-:Y:S02]  /*0ba0*/  PLOP3.LUT P2, PT, P0, P2, PT, 0x80, 0x8 ;  /* 0x000000000008781c */ /* 0x000fe40000745070 */
[----:B------:R-:W-:Y:S02]  /*0bb0*/  ISETP.GT.AND P3, PT, R29, -0x1, !P3 ;  /* 0xffffffff1d00780c */ /* 0x000fe40005f64270 */
[C---:B------:R-:W-:Y:S02]  /*0bc0*/  ISETP.GE.AND P4, PT, R14.reuse, UR6, PT ;  /* 0x000000060e007c0c */ /* 0x040fe4000bf86270 */
[----:B------:R-:W-:Y:S02]  /*0bd0*/  PLOP3.LUT P3, PT, P0, P3, PT, 0x80, 0x8 ;  /* 0x000000000008781c */ /* 0x000fe40000767070 */
[----:B------:R-:W-:Y:S01]  /*0be0*/  ISETP.GT.AND P4, PT, R14, -0x1, !P4 ;  /* 0xffffffff0e00780c */ /* 0x000fe20006784270 */
[----:B------:R-:W0:Y:S01]  /*0bf0*/  @P1 LDC.64 R22, c[0x0][0x380] ;  /* 0x0000e000ff161b82 */ /* 0x000e220000000a00 */
[----:B------:R-:W-:-:S02]  /*0c00*/  @P1 IMAD R25, R15, UR6, R25 ;  /* 0x000000060f191c24 */ /* 0x000fc4000f8e0219 */
[----:B------:R-:W-:Y:S01]  /*0c10*/  PLOP3.LUT P4, PT, P0, P4, PT, 0x80, 0x8 ;  /* 0x000000000008781c */ /* 0x000fe20000789070 */
[----:B------:R-:W-:-:S04]  /*0c20*/  @P2 IMAD R27, R15, UR6, R27 ;  /* 0x000000060f1b2c24 */ /* 0x000fc8000f8e021b */
[----:B------:R-:W1:Y:S08]  /*0c30*/  @P2 LDC.64 R16, c[0x0][0x380] ;  /* 0x0000e000ff102b82 */ /* 0x000e700000000a00 */
[----:B------:R-:W2:Y:S01]  /*0c40*/  @P3 LDC.64 R18, c[0x0][0x380] ;  /* 0x0000e000ff123b82 */ /* 0x000ea20000000a00 */
[----:B0-----:R-:W-:-:S07]  /*0c50*/  @P1 IMAD.WIDE R22, R25, 0x4, R22 ;  /* 0x0000000419161825 */ /* 0x001fce00078e0216 */
[----:B------:R-:W0:Y:S01]  /*0c60*/  @P4 LDC.64 R20, c[0x0][0x380] ;  /* 0x0000e000ff144b82 */ /* 0x000e220000000a00 */
[----:B------:R-:W3:Y:S01]  /*0c70*/  @P1 LDG.E.CONSTANT R22, desc[UR10][R22.64] ;  /* 0x0000000a16161981 */ /* 0x000ee2000c1e9900 */
[----:B------:R-:W-:Y:S02]  /*0c80*/  @P3 IMAD R29, R15, UR6, R29 ;  /* 0x000000060f1d3c24 */ /* 0x000fe4000f8e021d */
[----:B-1----:R-:W-:-:S06]  /*0c90*/  @P2 IMAD.WIDE R16, R27, 0x4, R16 ;  /* 0x000000041b102825 */ /* 0x002fcc00078e0210 */
[----:B------:R-:W4:Y:S01]  /*0ca0*/  @P2 LDG.E.CONSTANT R16, desc[UR10][R16.64] ;  /* 0x0000000a10102981 */ /* 0x000f22000c1e9900 */
[----:B--2---:R-:W-:-:S04]  /*0cb0*/  @P3 IMAD.WIDE R18, R29, 0x4, R18 ;  /* 0x000000041d123825 */ /* 0x004fc800078e0212 */
[----:B------:R-:W-:Y:S02]  /*0cc0*/  @P4 IMAD R31, R15, UR6, R14 ;  /* 0x000000060f1f4c24 */ /* 0x000fe4000f8e020e */
[----:B------:R-:W2:Y:S02]  /*0cd0*/  @P3 LDG.E.CONSTANT R18, desc[UR10][R18.64] ;  /* 0x0000000a12123981 */ /* 0x000ea4000c1e9900 */
[----:B0-----:R-:W-:-:S06]  /*0ce0*/  @P4 IMAD.WIDE R20, R31, 0x4, R20 ;  /* 0x000000041f144825 */ /* 0x001fcc00078e0214 */
[----:B------:R-:W5:Y:S01]  /*0cf0*/  @P4 LDG.E.CONSTANT R20, desc[UR10][R20.64] ;  /* 0x0000000a14144981 */ /* 0x000f62000c1e9900 */
[----:B------:R-:W-:Y:S01]  /*0d00*/  UIADD3 UR5, UPT, UPT, UR5, 0x4, URZ ;  /* 0x0000000405057890 */ /* 0x000fe2000fffe0ff */
[----:B---3--:R-:W-:-:S04]  /*0d10*/  @P1 FSETP.GT.AND P6, PT, R22, R13, PT ;  /* 0x0000000d1600120b */ /* 0x008fc80003fc4000 */
[----:B------:R-:W-:Y:S02]  /*0d20*/  @P1 FSEL R13, R22, R13, P6 ;  /* 0x0000000d160d1208 */ /* 0x000fe40003000000 */
[----:B------:R-:W-:Y:S02]  /*0d30*/  @P1 SEL R0, R25, R0, P6 ;  /* 0x0000000019001207 */ /* 0x000fe40003000000 */
[----:B----4-:R-:W-:-:S04]  /*0d40*/  @P2 FSETP.GT.AND P5, PT, R16, R13, PT ;  /* 0x0000000d1000220b */ /* 0x010fc80003fa4000 */
[----:B------:R-:W-:Y:S02]  /*0d50*/  @P2 FSEL R13, R16, R13, P5 ;  /* 0x0000000d100d2208 */ /* 0x000fe40002800000 */
[----:B------:R-:W-:Y:S02]  /*0d60*/  @P2 SEL R0, R27, R0, P5 ;  /* 0x000000001b002207 */ /* 0x000fe40002800000 */
[----:B--2---:R-:W-:-:S04]  /*0d70*/  @P3 FSETP.GT.AND P1, PT, R18, R13, PT ;  /* 0x0000000d1200320b */ /* 0x004fc80003f24000 */
[----:B------:R-:W-:Y:S02]  /*0d80*/  @P3 FSEL R13, R18, R13, P1 ;  /* 0x0000000d120d3208 */ /* 0x000fe40000800000 */
[----:B------:R-:W-:Y:S02]  /*0d90*/  @P3 SEL R0, R29, R0, P1 ;  /* 0x000000001d003207 */ /* 0x000fe40000800000 */
[----:B-----5:R-:W-:-:S04]  /*0da0*/  @P4 FSETP.GT.AND P2, PT, R20, R13, PT ;  /* 0x0000000d1400420b */ /* 0x020fc80003f44000 */
[----:B------:R-:W-:Y:S02]  /*0db0*/  @P4 FSEL R13, R20, R13, P2 ;  /* 0x0000000d140d4208 */ /* 0x000fe40001000000 */
[----:B------:R-:W-:-:S07]  /*0dc0*/  @P4 SEL R0, R31, R0, P2 ;  /* 0x000000001f004207 */ /* 0x000fce0001000000 */
.L_x_4:
[----:B------:R-:W-:Y:S05]  /*0dd0*/  BRA.U !UP2, `(.L_x_3) ;  /* 0x000000010ab07547 */ /* 0x000fea000b800000 */
[----:B------:R-:W0:Y:S01]  /*0de0*/  LDCU UR6, c[0x0][0x398] ;  /* 0x00007300ff0677ac */ /* 0x000e220008000800 */
[----:B------:R-:W-:Y:S02]  /*0df0*/  UISETP.NE.AND UP1, UPT, UR8, 0x1, UPT ;  /* 0x000000010800788c */ /* 0x000fe4000bf25270 */
[----:B0-----:R-:W-:-:S07]  /*0e00*/  ULOP3.LUT UP2, URZ, UR6, 0x1, URZ, 0xc0, !UPT ;  /* 0x0000000106ff7892 */ /* 0x001fce000f84c0ff */
[----:B------:R-:W-:Y:S05]  /*0e10*/  BRA.U !UP1, `(.L_x_5) ;  /* 0x0000000109607547 */ /* 0x000fea000b800000 */
[----:B------:R-:W0:Y:S01]  /*0e20*/  LDCU UR6, c[0x0][0x394] ;  /* 0x00007280ff0677ac */ /* 0x000e220008000800 */
[----:B------:R-:W-:-:S04]  /*0e30*/  IMAD R21, R34, UR5, R5 ;  /* 0x0000000522157c24 */ /* 0x000fc8000f8e0205 */
[C---:B------:R-:W-:Y:S01]  /*0e40*/  IMAD.IADD R14, R21.reuse, 0x1, R34 ;  /* 0x00000001150e7824 */ /* 0x040fe200078e0222 */
[----:B0-----:R-:W-:-:S04]  /*0e50*/  ISETP.GE.AND P1, PT, R21, UR6, PT ;  /* 0x0000000615007c0c */ /* 0x001fc8000bf26270 */
[C---:B------:R-:W-:Y:S02]  /*0e60*/  ISETP.GE.AND P2, PT, R14.reuse, UR6, PT ;  /* 0x000000060e007c0c */ /* 0x040fe4000bf46270 */
[----:B------:R-:W-:Y:S02]  /*0e70*/  ISETP.GT.AND P1, PT, R21, -0x1, !P1 ;  /* 0xffffffff1500780c */ /* 0x000fe40004f24270 */
[----:B------:R-:W-:Y:S02]  /*0e80*/  ISETP.GT.AND P2, PT, R14, -0x1, !P2 ;  /* 0xffffffff0e00780c */ /* 0x000fe40005744270 */
[----:B------:R-:W-:Y:S02]  /*0e90*/  PLOP3.LUT P1, PT, P0, P1, PT, 0x80, 0x8 ;  /* 0x000000000008781c */ /* 0x000fe40000723070 */
[----:B------:R-:W-:-:S11]  /*0ea0*/  PLOP3.LUT P2, PT, P0, P2, PT, 0x80, 0x8 ;  /* 0x000000000008781c */ /* 0x000fd60000745070 */
[----:B------:R-:W0:Y:S01]  /*0eb0*/  @P1 LDC.64 R18, c[0x0][0x380] ;  /* 0x0000e000ff121b82 */ /* 0x000e220000000a00 */
[C---:B------:R-:W-:Y:S02]  /*0ec0*/  @P1 IMAD R21, R15.reuse, UR6, R21 ;  /* 0x000000060f151c24 */ /* 0x040fe4000f8e0215 */
[----:B------:R-:W-:-:S05]  /*0ed0*/  @P2 IMAD R23, R15, UR6, R14 ;  /* 0x000000060f172c24 */ /* 0x000fca000f8e020e */
[----:B------:R-:W1:Y:S01]  /*0ee0*/  @P2 LDC.64 R16, c[0x0][0x380] ;  /* 0x0000e000ff102b82 */ /* 0x000e620000000a00 */
[----:B0-----:R-:W-:-:S06]  /*0ef0*/  @P1 IMAD.WIDE R18, R21, 0x4, R18 ;  /* 0x0000000415121825 */ /* 0x001fcc00078e0212 */
[----:B------:R-:W2:Y:S01]  /*0f00*/  @P1 LDG.E.CONSTANT R18, desc[UR10][R18.64] ;  /* 0x0000000a12121981 */ /* 0x000ea2000c1e9900 */
[----:B-1----:R-:W-:-:S06]  /*0f10*/  @P2 IMAD.WIDE R16, R23, 0x4, R16 ;  /* 0x0000000417102825 */ /* 0x002fcc00078e0210 */
[----:B------:R-:W3:Y:S01]  /*0f20*/  @P2 LDG.E.CONSTANT R16, desc[UR10][R16.64] ;  /* 0x0000000a10102981 */ /* 0x000ee2000c1e9900 */
[----:B------:R-:W-:Y:S01]  /*0f30*/  UIADD3 UR5, UPT, UPT, UR5, 0x2, URZ ;  /* 0x0000000205057890 */ /* 0x000fe2000fffe0ff */
[----:B--2---:R-:W-:-:S04]  /*0f40*/  @P1 FSETP.GT.AND P3, PT, R18, R13, PT ;  /* 0x0000000d1200120b */ /* 0x004fc80003f64000 */
[----:B------:R-:W-:Y:S02]  /*0f50*/  @P1 FSEL R13, R18, R13, P3 ;  /* 0x0000000d120d1208 */ /* 0x000fe40001800000 */
[----:B------:R-:W-:Y:S02]  /*0f60*/  @P1 SEL R0, R21, R0, P3 ;  /* 0x0000000015001207 */ /* 0x000fe40001800000 */
[----:B---3--:R-:W-:-:S04]  /*0f70*/  @P2 FSETP.GT.AND P4, PT, R16, R13, PT ;  /* 0x0000000d1000220b */ /* 0x008fc80003f84000 */
[----:B------:R-:W-:Y:S02]  /*0f80*/  @P2 FSEL R13, R16, R13, P4 ;  /* 0x0000000d100d2208 */ /* 0x000fe40002000000 */
[----:B------:R-:W-:-:S07]  /*0f90*/  @P2 SEL R0, R23, R0, P4 ;  /* 0x0000000017002207 */ /* 0x000fce0002000000 */
.L_x_5:
[----:B------:R-:W-:Y:S05]  /*0fa0*/  BRA.U !UP2, `(.L_x_3) ;  /* 0x000000010a3c7547 */ /* 0x000fea000b800000 */
[----:B------:R-:W0:Y:S01]  /*0fb0*/  LDCU UR6, c[0x0][0x394] ;  /* 0x00007280ff0677ac */ /* 0x000e220008000800 */
[----:B------:R-:W-:Y:S01]  /*0fc0*/  IMAD R34, R34, UR5, R5 ;  /* 0x0000000522227c24 */ /* 0x000fe2000f8e0205 */
[----:B------:R-:W-:Y:S04]  /*0fd0*/  BSSY.RECONVERGENT B0, `(.L_x_3) ;  /* 0x000000c000007945 */ /* 0x000fe80003800200 */
[----:B0-----:R-:W-:-:S04]  /*0fe0*/  ISETP.GE.AND P1, PT, R34, UR6, PT ;  /* 0x0000000622007c0c */ /* 0x001fc8000bf26270 */
[----:B------:R-:W-:-:S04]  /*0ff0*/  ISETP.GT.AND P1, PT, R34, -0x1, !P1 ;  /* 0xffffffff2200780c */ /* 0x000fc80004f24270 */
[----:B------:R-:W-:-:S13]  /*1000*/  PLOP3.LUT P1, PT, P0, P1, PT, 0x80, 0x8 ;  /* 0x000000000008781c */ /* 0x000fda0000723070 */
[----:B------:R-:W-:Y:S05]  /*1010*/  @!P1 BRA `(.L_x_6) ;  /* 0x00000000001c9947 */ /* 0x000fea0003800000 */
[----:B------:R-:W0:Y:S01]  /*1020*/  LDC.64 R16, c[0x0][0x380] ;  /* 0x0000e000ff107b82 */ /* 0x000e220000000a00 */
[----:B------:R-:W-:-:S04]  /*1030*/  IMAD R19, R15, UR6, R34 ;  /* 0x000000060f137c24 */ /* 0x000fc8000f8e0222 */
[----:B0-----:R-:W-:-:S06]  /*1040*/  IMAD.WIDE R14, R19, 0x4, R16 ;  /* 0x00000004130e7825 */ /* 0x001fcc00078e0210 */
[----:B------:R-:W2:Y:S02]  /*1050*/  LDG.E.CONSTANT R14, desc[UR10][R14.64] ;  /* 0x0000000a0e0e7981 */ /* 0x000ea4000c1e9900 */
[----:B--2---:R-:W-:-:S04]  /*1060*/  FSETP.GT.AND P0, PT, R14, R13, PT ;  /* 0x0000000d0e00720b */ /* 0x004fc80003f04000 */
[----:B------:R-:W-:Y:S02]  /*1070*/  FSEL R13, R14, R13, P0 ;  /* 0x0000000d0e0d7208 */ /* 0x000fe40000000000 */
[----:B------:R-:W-:-:S07]  /*1080*/  SEL R0, R19, R0, P0 ;  /* 0x0000000013007207 */ /* 0x000fce0000000000 */
.L_x_6:
[----:B------:R-:W-:Y:S05]  /*1090*/  BSYNC.RECONVERGENT B0 ;  /* 0x0000000000007941 */ /* 0x000fea0003800200 */
.L_x_3:
[----:B------:R-:W-:Y:S05]  /*10a0*/  BRA.U UP0, `(.L_x_7) ;  /* 0xfffffff100707547 */ /* 0x000fea000b83ffff */
.L_x_0:
[----:B------:R-:W-:-:S13]  /*10b0*/  ISETP.GE.AND P0, PT, R0, RZ, PT ;  /* 0x000000ff0000720c */ /* 0x000fda0003f06270 */
[----:B------:R-:W-:Y:S05]  /*10c0*/  @!P0 EXIT ;  /* 0x000000000000894d */ /* 0x000fea0003800000 */
[----:B------:R-:W0:Y:S01]  /*10d0*/  LDC.64 R4, c[0x0][0x388] ;  /* 0x0000e200ff047b82 */ /* 0x000e220000000a00 */
[----:B------:R-:W1:Y:S02]  /*10e0*/  LDCU UR4, c[0x0][0x3ac] ;  /* 0x00007580ff0477ac */ /* 0x000e640008000800 */
[----:B-1----:R-:W-:-:S04]  /*10f0*/  IMAD R3, R3, UR4, R2 ;  /* 0x0000000403037c24 */ /* 0x002fc8000f8e0202 */
[----:B0-----:R-:W-:Y:S02]  /*1100*/  IMAD.WIDE R4, R3, 0x4, R4 ;  /* 0x0000000403047825 */ /* 0x001fe400078e0204 */
[----:B------:R-:W0:Y:S04]  /*1110*/  LDC.64 R2, c[0x0][0x3b0] ;  /* 0x0000ec00ff027b82 */ /* 0x000e280000000a00 */
[----:B------:R-:W2:Y:S01]  /*1120*/  LDG.E.CONSTANT R5, desc[UR10][R4.64] ;  /* 0x0000000a04057981 */ /* 0x000ea2000c1e9900 */
[----:B0-----:R-:W-:-:S05]  /*1130*/  IMAD.WIDE.U32 R2, R0, 0x4, R2 ;  /* 0x0000000400027825 */ /* 0x001fca00078e0002 */
[----:B--2---:R-:W-:Y:S01]  /*1140*/  REDG.E.ADD.F32.FTZ.RN.STRONG.GPU desc[UR10][R2.64], R5 ;  /* 0x00000005020079a6 */ /* 0x004fe2000c12f30a */
[----:B------:R-:W-:Y:S05]  /*1150*/  EXIT ;  /* 0x000000000000794d */ /* 0x000fea0003800000 */
.L_x_8:
[----:B------:R-:W-:-:S00]  /*1160*/  BRA `(.L_x_8) ;  /* 0xfffffffc00fc7947 */ /* 0x000fc0000383ffff */
[----:B------:R-:W-:-:S00]  /*1170*/  NOP ;  /* 0x0000000000007918 */ /* 0x000fc00000000000 */
        /* <DEDUP_REMOVED lines=8> */
.L_x_9:


//--------------------- .nv.shared.reserved.0     --------------------------
	.section	.nv.shared.reserved.0,"aw",@nobits
	.weak		__nv_reservedSMEM_offset_0_alias
	.size		__nv_reservedSMEM_offset_0_alias, 0, 64
	.other		__nv_reservedSMEM_offset_0_alias,@"STO_CUDA_RESERVED_SHARED STV_DEFAULT"
__nv_reservedSMEM_offset_0_alias:
	.zero		0
	.zero		64


//--------------------- .nv.constant0._Z25maxpool2d_backward_kernelPKfS0_iiiiiiiiPf --------------------------
	.section	.nv.constant0._Z25maxpool2d_backward_kernelPKfS0_iiiiiiiiPf,"a",@progbits
	.sectionflags	@""
	.align	4
.nv.constant0._Z25maxpool2d_backward_kernelPKfS0_iiiiiiiiPf:
	.zero		952


//--------------------- SYMBOLS --------------------------

	.type		.nv.reservedSmem.offset0,@object
	.size		.nv.reservedSmem.offset0,0x4
